//
// Generated by NVIDIA NVVM Compiler
//
// Compiler Build ID: CL-36424714
// Cuda compilation tools, release 13.0, V13.0.88
// Based on NVVM 20.0.0
//

.version 9.0
.target sm_100
.address_size 64

	// .globl	_Z21spmv_jds_naive_kernelPfPKfPKiS3_S1_iS3_S3_

.visible .entry _Z21spmv_jds_naive_kernelPfPKfPKiS3_S1_iS3_S3_(
	.param .u64 .ptr .align 1 _Z21spmv_jds_naive_kernelPfPKfPKiS3_S1_iS3_S3__param_0,
	.param .u64 .ptr .align 1 _Z21spmv_jds_naive_kernelPfPKfPKiS3_S1_iS3_S3__param_1,
	.param .u64 .ptr .align 1 _Z21spmv_jds_naive_kernelPfPKfPKiS3_S1_iS3_S3__param_2,
	.param .u64 .ptr .align 1 _Z21spmv_jds_naive_kernelPfPKfPKiS3_S1_iS3_S3__param_3,
	.param .u64 .ptr .align 1 _Z21spmv_jds_naive_kernelPfPKfPKiS3_S1_iS3_S3__param_4,
	.param .u32 _Z21spmv_jds_naive_kernelPfPKfPKiS3_S1_iS3_S3__param_5,
	.param .u64 .ptr .align 1 _Z21spmv_jds_naive_kernelPfPKfPKiS3_S1_iS3_S3__param_6,
	.param .u64 .ptr .align 1 _Z21spmv_jds_naive_kernelPfPKfPKiS3_S1_iS3_S3__param_7
)
{
	.reg .pred 	%p<11>;
	.reg .b32 	%r<70>;
	.reg .b32 	%f<68>;
	.reg .b64 	%rd<106>;

	ld.param.u64 	%rd8, [_Z21spmv_jds_naive_kernelPfPKfPKiS3_S1_iS3_S3__param_0];
	ld.param.u64 	%rd11, [_Z21spmv_jds_naive_kernelPfPKfPKiS3_S1_iS3_S3__param_1];
	ld.param.u64 	%rd12, [_Z21spmv_jds_naive_kernelPfPKfPKiS3_S1_iS3_S3__param_2];
	ld.param.u64 	%rd9, [_Z21spmv_jds_naive_kernelPfPKfPKiS3_S1_iS3_S3__param_3];
	ld.param.u64 	%rd13, [_Z21spmv_jds_naive_kernelPfPKfPKiS3_S1_iS3_S3__param_4];
	ld.param.u32 	%r15, [_Z21spmv_jds_naive_kernelPfPKfPKiS3_S1_iS3_S3__param_5];
	ld.param.u64 	%rd14, [_Z21spmv_jds_naive_kernelPfPKfPKiS3_S1_iS3_S3__param_6];
	ld.param.u64 	%rd10, [_Z21spmv_jds_naive_kernelPfPKfPKiS3_S1_iS3_S3__param_7];
	cvta.to.global.u64 	%rd1, %rd13;
	cvta.to.global.u64 	%rd2, %rd12;
	cvta.to.global.u64 	%rd3, %rd11;
	cvta.to.global.u64 	%rd4, %rd14;
	mov.u32 	%r16, %tid.x;
	mov.u32 	%r1, %ctaid.x;
	mov.u32 	%r17, %ntid.x;
	mad.lo.s32 	%r2, %r1, %r17, %r16;
	setp.ge.s32 	%p1, %r2, %r15;
	@%p1 bra 	$L__BB0_14;
	cvta.to.global.u64 	%rd15, %rd10;
	mul.wide.u32 	%rd16, %r1, 4;
	add.s64 	%rd17, %rd15, %rd16;
	ld.global.nc.u32 	%r3, [%rd17];
	setp.lt.s32 	%p2, %r3, 1;
	mov.f32 	%f67, 0f00000000;
	@%p2 bra 	$L__BB0_13;
	and.b32  	%r4, %r3, 7;
	setp.lt.u32 	%p3, %r3, 8;
	mov.f32 	%f67, 0f00000000;
	mov.b32 	%r68, 0;
	@%p3 bra 	$L__BB0_5;
	and.b32  	%r68, %r3, 2147483640;
	neg.s32 	%r66, %r68;
	add.s64 	%rd105, %rd4, 16;
	mov.f32 	%f67, 0f00000000;
$L__BB0_4:
	.pragma "nounroll";
	ld.global.nc.u32 	%r19, [%rd105+-16];
	add.s32 	%r20, %r19, %r2;
	mul.wide.s32 	%rd18, %r20, 4;
	add.s64 	%rd19, %rd3, %rd18;
	ld.global.nc.f32 	%f17, [%rd19];
	add.s64 	%rd20, %rd2, %rd18;
	ld.global.nc.u32 	%r21, [%rd20];
	mul.wide.s32 	%rd21, %r21, 4;
	add.s64 	%rd22, %rd1, %rd21;
	ld.global.nc.f32 	%f18, [%rd22];
	fma.rn.f32 	%f19, %f17, %f18, %f67;
	ld.global.nc.u32 	%r22, [%rd105+-12];
	add.s32 	%r23, %r22, %r2;
	mul.wide.s32 	%rd23, %r23, 4;
	add.s64 	%rd24, %rd3, %rd23;
	ld.global.nc.f32 	%f20, [%rd24];
	add.s64 	%rd25, %rd2, %rd23;
	ld.global.nc.u32 	%r24, [%rd25];
	mul.wide.s32 	%rd26, %r24, 4;
	add.s64 	%rd27, %rd1, %rd26;
	ld.global.nc.f32 	%f21, [%rd27];
	fma.rn.f32 	%f22, %f20, %f21, %f19;
	ld.global.nc.u32 	%r25, [%rd105+-8];
	add.s32 	%r26, %r25, %r2;
	mul.wide.s32 	%rd28, %r26, 4;
	add.s64 	%rd29, %rd3, %rd28;
	ld.global.nc.f32 	%f23, [%rd29];
	add.s64 	%rd30, %rd2, %rd28;
	ld.global.nc.u32 	%r27, [%rd30];
	mul.wide.s32 	%rd31, %r27, 4;
	add.s64 	%rd32, %rd1, %rd31;
	ld.global.nc.f32 	%f24, [%rd32];
	fma.rn.f32 	%f25, %f23, %f24, %f22;
	ld.global.nc.u32 	%r28, [%rd105+-4];
	add.s32 	%r29, %r28, %r2;
	mul.wide.s32 	%rd33, %r29, 4;
	add.s64 	%rd34, %rd3, %rd33;
	ld.global.nc.f32 	%f26, [%rd34];
	add.s64 	%rd35, %rd2, %rd33;
	ld.global.nc.u32 	%r30, [%rd35];
	mul.wide.s32 	%rd36, %r30, 4;
	add.s64 	%rd37, %rd1, %rd36;
	ld.global.nc.f32 	%f27, [%rd37];
	fma.rn.f32 	%f28, %f26, %f27, %f25;
	ld.global.nc.u32 	%r31, [%rd105];
	add.s32 	%r32, %r31, %r2;
	mul.wide.s32 	%rd38, %r32, 4;
	add.s64 	%rd39, %rd3, %rd38;
	ld.global.nc.f32 	%f29, [%rd39];
	add.s64 	%rd40, %rd2, %rd38;
	ld.global.nc.u32 	%r33, [%rd40];
	mul.wide.s32 	%rd41, %r33, 4;
	add.s64 	%rd42, %rd1, %rd41;
	ld.global.nc.f32 	%f30, [%rd42];
	fma.rn.f32 	%f31, %f29, %f30, %f28;
	ld.global.nc.u32 	%r34, [%rd105+4];
	add.s32 	%r35, %r34, %r2;
	mul.wide.s32 	%rd43, %r35, 4;
	add.s64 	%rd44, %rd3, %rd43;
	ld.global.nc.f32 	%f32, [%rd44];
	add.s64 	%rd45, %rd2, %rd43;
	ld.global.nc.u32 	%r36, [%rd45];
	mul.wide.s32 	%rd46, %r36, 4;
	add.s64 	%rd47, %rd1, %rd46;
	ld.global.nc.f32 	%f33, [%rd47];
	fma.rn.f32 	%f34, %f32, %f33, %f31;
	ld.global.nc.u32 	%r37, [%rd105+8];
	add.s32 	%r38, %r37, %r2;
	mul.wide.s32 	%rd48, %r38, 4;
	add.s64 	%rd49, %rd3, %rd48;
	ld.global.nc.f32 	%f35, [%rd49];
	add.s64 	%rd50, %rd2, %rd48;
	ld.global.nc.u32 	%r39, [%rd50];
	mul.wide.s32 	%rd51, %r39, 4;
	add.s64 	%rd52, %rd1, %rd51;
	ld.global.nc.f32 	%f36, [%rd52];
	fma.rn.f32 	%f37, %f35, %f36, %f34;
	ld.global.nc.u32 	%r40, [%rd105+12];
	add.s32 	%r41, %r40, %r2;
	mul.wide.s32 	%rd53, %r41, 4;
	add.s64 	%rd54, %rd3, %rd53;
	ld.global.nc.f32 	%f38, [%rd54];
	add.s64 	%rd55, %rd2, %rd53;
	ld.global.nc.u32 	%r42, [%rd55];
	mul.wide.s32 	%rd56, %r42, 4;
	add.s64 	%rd57, %rd1, %rd56;
	ld.global.nc.f32 	%f39, [%rd57];
	fma.rn.f32 	%f67, %f38, %f39, %f37;
	add.s32 	%r66, %r66, 8;
	add.s64 	%rd105, %rd105, 32;
	setp.ne.s32 	%p4, %r66, 0;
	@%p4 bra 	$L__BB0_4;
$L__BB0_5:
	setp.eq.s32 	%p5, %r4, 0;
	@%p5 bra 	$L__BB0_13;
	and.b32  	%r10, %r3, 3;
	setp.lt.u32 	%p6, %r4, 4;
	@%p6 bra 	$L__BB0_8;
	mul.wide.u32 	%rd58, %r68, 4;
	add.s64 	%rd59, %rd4, %rd58;
	ld.global.nc.u32 	%r43, [%rd59];
	add.s32 	%r44, %r43, %r2;
	mul.wide.s32 	%rd60, %r44, 4;
	add.s64 	%rd61, %rd3, %rd60;
	ld.global.nc.f32 	%f41, [%rd61];
	add.s64 	%rd62, %rd2, %rd60;
	ld.global.nc.u32 	%r45, [%rd62];
	mul.wide.s32 	%rd63, %r45, 4;
	add.s64 	%rd64, %rd1, %rd63;
	ld.global.nc.f32 	%f42, [%rd64];
	fma.rn.f32 	%f43, %f41, %f42, %f67;
	ld.global.nc.u32 	%r46, [%rd59+4];
	add.s32 	%r47, %r46, %r2;
	mul.wide.s32 	%rd65, %r47, 4;
	add.s64 	%rd66, %rd3, %rd65;
	ld.global.nc.f32 	%f44, [%rd66];
	add.s64 	%rd67, %rd2, %rd65;
	ld.global.nc.u32 	%r48, [%rd67];
	mul.wide.s32 	%rd68, %r48, 4;
	add.s64 	%rd69, %rd1, %rd68;
	ld.global.nc.f32 	%f45, [%rd69];
	fma.rn.f32 	%f46, %f44, %f45, %f43;
	ld.global.nc.u32 	%r49, [%rd59+8];
	add.s32 	%r50, %r49, %r2;
	mul.wide.s32 	%rd70, %r50, 4;
	add.s64 	%rd71, %rd3, %rd70;
	ld.global.nc.f32 	%f47, [%rd71];
	add.s64 	%rd72, %rd2, %rd70;
	ld.global.nc.u32 	%r51, [%rd72];
	mul.wide.s32 	%rd73, %r51, 4;
	add.s64 	%rd74, %rd1, %rd73;
	ld.global.nc.f32 	%f48, [%rd74];
	fma.rn.f32 	%f49, %f47, %f48, %f46;
	ld.global.nc.u32 	%r52, [%rd59+12];
	add.s32 	%r53, %r52, %r2;
	mul.wide.s32 	%rd75, %r53, 4;
	add.s64 	%rd76, %rd3, %rd75;
	ld.global.nc.f32 	%f50, [%rd76];
	add.s64 	%rd77, %rd2, %rd75;
	ld.global.nc.u32 	%r54, [%rd77];
	mul.wide.s32 	%rd78, %r54, 4;
	add.s64 	%rd79, %rd1, %rd78;
	ld.global.nc.f32 	%f51, [%rd79];
	fma.rn.f32 	%f67, %f50, %f51, %f49;
	add.s32 	%r68, %r68, 4;
$L__BB0_8:
	setp.eq.s32 	%p7, %r10, 0;
	@%p7 bra 	$L__BB0_13;
	setp.eq.s32 	%p8, %r10, 1;
	@%p8 bra 	$L__BB0_11;
	mul.wide.u32 	%rd80, %r68, 4;
	add.s64 	%rd81, %rd4, %rd80;
	ld.global.nc.u32 	%r55, [%rd81];
	add.s32 	%r56, %r55, %r2;
	mul.wide.s32 	%rd82, %r56, 4;
	add.s64 	%rd83, %rd3, %rd82;
	ld.global.nc.f32 	%f53, [%rd83];
	add.s64 	%rd84, %rd2, %rd82;
	ld.global.nc.u32 	%r57, [%rd84];
	mul.wide.s32 	%rd85, %r57, 4;
	add.s64 	%rd86, %rd1, %rd85;
	ld.global.nc.f32 	%f54, [%rd86];
	fma.rn.f32 	%f55, %f53, %f54, %f67;
	ld.global.nc.u32 	%r58, [%rd81+4];
	add.s32 	%r59, %r58, %r2;
	mul.wide.s32 	%rd87, %r59, 4;
	add.s64 	%rd88, %rd3, %rd87;
	ld.global.nc.f32 	%f56, [%rd88];
	add.s64 	%rd89, %rd2, %rd87;
	ld.global.nc.u32 	%r60, [%rd89];
	mul.wide.s32 	%rd90, %r60, 4;
	add.s64 	%rd91, %rd1, %rd90;
	ld.global.nc.f32 	%f57, [%rd91];
	fma.rn.f32 	%f67, %f56, %f57, %f55;
	add.s32 	%r68, %r68, 2;
$L__BB0_11:
	and.b32  	%r61, %r3, 1;
	setp.eq.b32 	%p9, %r61, 1;
	not.pred 	%p10, %p9;
	@%p10 bra 	$L__BB0_13;
	mul.wide.u32 	%rd92, %r68, 4;
	add.s64 	%rd93, %rd4, %rd92;
	ld.global.nc.u32 	%r62, [%rd93];
	add.s32 	%r63, %r62, %r2;
	mul.wide.s32 	%rd94, %r63, 4;
	add.s64 	%rd95, %rd3, %rd94;
	ld.global.nc.f32 	%f58, [%rd95];
	add.s64 	%rd96, %rd2, %rd94;
	ld.global.nc.u32 	%r64, [%rd96];
	mul.wide.s32 	%rd97, %r64, 4;
	add.s64 	%rd98, %rd1, %rd97;
	ld.global.nc.f32 	%f59, [%rd98];
	fma.rn.f32 	%f67, %f58, %f59, %f67;
$L__BB0_13:
	cvta.to.global.u64 	%rd99, %rd9;
	mul.wide.s32 	%rd100, %r2, 4;
	add.s64 	%rd101, %rd99, %rd100;
	ld.global.nc.u32 	%r65, [%rd101];
	cvta.to.global.u64 	%rd102, %rd8;
	mul.wide.s32 	%rd103, %r65, 4;
	add.s64 	%rd104, %rd102, %rd103;
	st.global.f32 	[%rd104], %f67;
$L__BB0_14:
	ret;

}


// ===== COMPILED SASS (sm_100) =====

	.target	sm_100

	.elftype	@"ET_EXEC"


//--------------------- .note.nv.tkinfo           --------------------------
	.section	.note.nv.tkinfo,"",@"SHT_NOTE"
	.sectionflags	@"SHF_NOTE_NV_TKINFO"
	.tkinfo
        /*0018*/ 	.word	0x00000002
        /*0030*/ 	.string	""
        /*0030*/ 	.string	"ptxas"
        /*0030*/ 	.string	"Cuda compilation tools, release 13.0, V13.0.88"
        /*0030*/ 	.string	"Build cuda_13.0.r13.0/compiler.36424714_0"
        /*0030*/ 	.string	"-arch sm_100 -m 64 "



//--------------------- .note.nv.cuinfo           --------------------------
	.section	.note.nv.cuinfo,"",@"SHT_NOTE"
	.sectionflags	@"SHF_NOTE_NV_CUINFO"
        /*0018*/ 	.short	0x0002
        /*001a*/ 	.short	0x0064
        /*001c*/ 	.short	0x0082
	.zero		2


//--------------------- .nv.info                  --------------------------
	.section	.nv.info,"",@"SHT_CUDA_INFO"
	.align	4


	//----- nvinfo : EIATTR_REGCOUNT
	.align		4
        /*0000*/ 	.byte	0x04, 0x2f
        /*0002*/ 	.short	(.L_1 - .L_0)
	.align		4
.L_0:
        /*0004*/ 	.word	index@(_Z21spmv_jds_naive_kernelPfPKfPKiS3_S1_iS3_S3_)
        /*0008*/ 	.word	0x00000020


	//----- nvinfo : EIATTR_FRAME_SIZE
	.align		4
.L_1:
        /*000c*/ 	.byte	0x04, 0x11
        /*000e*/ 	.short	(.L_3 - .L_2)
	.align		4
.L_2:
        /*0010*/ 	.word	index@(_Z21spmv_jds_naive_kernelPfPKfPKiS3_S1_iS3_S3_)
        /*0014*/ 	.word	0x00000000


	//----- nvinfo : EIATTR_MIN_STACK_SIZE
	.align		4
.L_3:
        /*0018*/ 	.byte	0x04, 0x12
        /*001a*/ 	.short	(.L_5 - .L_4)
	.align		4
.L_4:
        /*001c*/ 	.word	index@(_Z21spmv_jds_naive_kernelPfPKfPKiS3_S1_iS3_S3_)
        /*0020*/ 	.word	0x00000000
.L_5:


//--------------------- .nv.compat                --------------------------
	.section	.nv.compat,"",@"SHT_CUDA_COMPAT_INFO"
	.align	4
        /*0000*/ 	.byte	0x02, 0x09, 0x00, 0x00, 0x02, 0x02, 0x01, 0x00, 0x02, 0x05, 0x05, 0x00, 0x03, 0x07, 0x01, 0x01
        /*0010*/ 	.byte	0x02, 0x03, 0x00, 0x00, 0x02, 0x06, 0x01, 0x00, 0x04, 0x0b, 0x08, 0x00, 0x09, 0x00, 0x00, 0x00
        /*0020*/ 	.byte	0x00, 0x00, 0x00, 0x00


//--------------------- .nv.info._Z21spmv_jds_naive_kernelPfPKfPKiS3_S1_iS3_S3_ --------------------------
	.section	.nv.info._Z21spmv_jds_naive_kernelPfPKfPKiS3_S1_iS3_S3_,"",@"SHT_CUDA_INFO"
	.sectionflags	@""
	.align	4


	//----- nvinfo : EIATTR_CUDA_API_VERSION
	.align		4
        /*0000*/ 	.byte	0x04, 0x37
        /*0002*/ 	.short	(.L_7 - .L_6)
.L_6:
        /*0004*/ 	.word	0x00000082


	//----- nvinfo : EIATTR_KPARAM_INFO
	.align		4
.L_7:
        /*0008*/ 	.byte	0x04, 0x17
        /*000a*/ 	.short	(.L_9 - .L_8)
.L_8:
        /*000c*/ 	.word	0x00000000
        /*0010*/ 	.short	0x0007
        /*0012*/ 	.short	0x0038
        /*0014*/ 	.byte	0x00, 0xf5, 0x21, 0x00


	//----- nvinfo : EIATTR_KPARAM_INFO
	.align		4
.L_9:
        /*0018*/ 	.byte	0x04, 0x17
        /*001a*/ 	.short	(.L_11 - .L_10)
.L_10:
        /*001c*/ 	.word	0x00000000
        /*0020*/ 	.short	0x0006
        /*0022*/ 	.short	0x0030
        /*0024*/ 	.byte	0x00, 0xf5, 0x21, 0x00


	//----- nvinfo : EIATTR_KPARAM_INFO
	.align		4
.L_11:
        /*0028*/ 	.byte	0x04, 0x17
        /*002a*/ 	.short	(.L_13 - .L_12)
.L_12:
        /*002c*/ 	.word	0x00000000
        /*0030*/ 	.short	0x0005
        /*0032*/ 	.short	0x0028
        /*0034*/ 	.byte	0x00, 0xf0, 0x11, 0x00


	//----- nvinfo : EIATTR_KPARAM_INFO
	.align		4
.L_13:
        /*0038*/ 	.byte	0x04, 0x17
        /*003a*/ 	.short	(.L_15 - .L_14)
.L_14:
        /*003c*/ 	.word	0x00000000
        /*0040*/ 	.short	0x0004
        /*0042*/ 	.short	0x0020
        /*0044*/ 	.byte	0x00, 0xf5, 0x21, 0x00


	//----- nvinfo : EIATTR_KPARAM_INFO
	.align		4
.L_15:
        /*0048*/ 	.byte	0x04, 0x17
        /*004a*/ 	.short	(.L_17 - .L_16)
.L_16:
        /*004c*/ 	.word	0x00000000
        /*0050*/ 	.short	0x0003
        /*0052*/ 	.short	0x0018
        /*0054*/ 	.byte	0x00, 0xf5, 0x21, 0x00


	//----- nvinfo : EIATTR_KPARAM_INFO
	.align		4
.L_17:
        /*0058*/ 	.byte	0x04, 0x17
        /*005a*/ 	.short	(.L_19 - .L_18)
.L_18:
        /*005c*/ 	.word	0x00000000
        /*0060*/ 	.short	0x0002
        /*0062*/ 	.short	0x0010
        /*0064*/ 	.byte	0x00, 0xf5, 0x21, 0x00


	//----- nvinfo : EIATTR_KPARAM_INFO
	.align		4
.L_19:
        /*0068*/ 	.byte	0x04, 0x17
        /*006a*/ 	.short	(.L_21 - .L_20)
.L_20:
        /*006c*/ 	.word	0x00000000
        /*0070*/ 	.short	0x0001
        /*0072*/ 	.short	0x0008
        /*0074*/ 	.byte	0x00, 0xf5, 0x21, 0x00


	//----- nvinfo : EIATTR_KPARAM_INFO
	.align		4
.L_21:
        /*0078*/ 	.byte	0x04, 0x17
        /*007a*/ 	.short	(.L_23 - .L_22)
.L_22:
        /*007c*/ 	.word	0x00000000
        /*0080*/ 	.short	0x0000
        /*0082*/ 	.short	0x0000
        /*0084*/ 	.byte	0x00, 0xf5, 0x21, 0x00


	//----- nvinfo : EIATTR_SPARSE_MMA_MASK
	.align		4
.L_23:
        /*0088*/ 	.byte	0x03, 0x50
        /*008a*/ 	.short	0x0000


	//----- nvinfo : EIATTR_MAXREG_COUNT
	.align		4
        /*008c*/ 	.byte	0x03, 0x1b
        /*008e*/ 	.short	0x00ff


	//----- nvinfo : EIATTR_MERCURY_ISA_VERSION
	.align		4
        /*0090*/ 	.byte	0x03, 0x5f
        /*0092*/ 	.short	0x0101


	//----- nvinfo : EIATTR_VRC_CTA_INIT_COUNT
	.align		4
        /*0094*/ 	.byte	0x02, 0x4a
	.zero		1
	.zero		1


	//----- nvinfo : EIATTR_EXIT_INSTR_OFFSETS
	.align		4
        /*0098*/ 	.byte	0x04, 0x1c
        /*009a*/ 	.short	(.L_25 - .L_24)


	//   ....[0]....
.L_24:
        /*009c*/ 	.word	0x00000070


	//   ....[1]....
        /*00a0*/ 	.word	0x00000ce0


	//----- nvinfo : EIATTR_CBANK_PARAM_SIZE
	.align		4
.L_25:
        /*00a4*/ 	.byte	0x03, 0x19
        /*00a6*/ 	.short	0x0040


	//----- nvinfo : EIATTR_PARAM_CBANK
	.align		4
        /*00a8*/ 	.byte	0x04, 0x0a
        /*00aa*/ 	.short	(.L_27 - .L_26)
	.align		4
.L_26:
        /*00ac*/ 	.word	index@(.nv.constant0._Z21spmv_jds_naive_kernelPfPKfPKiS3_S1_iS3_S3_)
        /*00b0*/ 	.short	0x0380
        /*00b2*/ 	.short	0x0040


	//----- nvinfo : EIATTR_SW_WAR
	.align		4
.L_27:
        /*00b4*/ 	.byte	0x04, 0x36
        /*00b6*/ 	.short	(.L_29 - .L_28)
.L_28:
        /*00b8*/ 	.word	0x00000008
.L_29:


//--------------------- .nv.callgraph             --------------------------
	.section	.nv.callgraph,"",@"SHT_CUDA_CALLGRAPH"
	.align	4
	.sectionentsize	8
	.align		4
        /*0000*/ 	.word	0x00000000
	.align		4
        /*0004*/ 	.word	0xffffffff
	.align		4
        /*0008*/ 	.word	0x00000000
	.align		4
        /*000c*/ 	.word	0xfffffffe
	.align		4
        /*0010*/ 	.word	0x00000000
	.align		4
        /*0014*/ 	.word	0xfffffffd
	.align		4
        /*0018*/ 	.word	0x00000000
	.align		4
        /*001c*/ 	.word	0xfffffffc


//--------------------- .text._Z21spmv_jds_naive_kernelPfPKfPKiS3_S1_iS3_S3_ --------------------------
	.section	.text._Z21spmv_jds_naive_kernelPfPKfPKiS3_S1_iS3_S3_,"ax",@progbits
	.align	128
        .global         _Z21spmv_jds_naive_kernelPfPKfPKiS3_S1_iS3_S3_
        .type           _Z21spmv_jds_naive_kernelPfPKfPKiS3_S1_iS3_S3_,@function
        .size           _Z21spmv_jds_naive_kernelPfPKfPKiS3_S1_iS3_S3_,(.L_x_6 - _Z21spmv_jds_naive_kernelPfPKfPKiS3_S1_iS3_S3_)
        .other          _Z21spmv_jds_naive_kernelPfPKfPKiS3_S1_iS3_S3_,@"STO_CUDA_ENTRY STV_DEFAULT"
_Z21spmv_jds_naive_kernelPfPKfPKiS3_S1_iS3_S3_:
.text._Z21spmv_jds_naive_kernelPfPKfPKiS3_S1_iS3_S3_:
[----:B------:R-:W-:Y:S01]  /*0000*/  LDC R1, c[0x0][0x37c] ;  /* 0x0000df00ff017b82 */ /* 0x000fe20000000800 */
[----:B------:R-:W0:Y:S01]  /*0010*/  S2R R0, SR_TID.X ;  /* 0x0000000000007919 */ /* 0x000e220000002100 */
[----:B------:R-:W0:Y:S01]  /*0020*/  LDCU UR4, c[0x0][0x360] ;  /* 0x00006c00ff0477ac */ /* 0x000e220008000800 */
[----:B------:R-:W0:Y:S01]  /*0030*/  S2R R5, SR_CTAID.X ;  /* 0x0000000000057919 */ /* 0x000e220000002500 */
[----:B------:R-:W1:Y:S01]  /*0040*/  LDCU UR5, c[0x0][0x3a8] ;  /* 0x00007500ff0577ac */ /* 0x000e620008000800 */
[----:B0-----:R-:W-:-:S05]  /*0050*/  IMAD R0, R5, UR4, R0 ;  /* 0x0000000405007c24 */ /* 0x001fca000f8e0200 */
[----:B-1----:R-:W-:-:S13]  /*0060*/  ISETP.GE.AND P0, PT, R0, UR5, PT ;  /* 0x0000000500007c0c */ /* 0x002fda000bf06270 */
[----:B------:R-:W-:Y:S05]  /*0070*/  @P0 EXIT ;  /* 0x000000000000094d */ /* 0x000fea0003800000 */
[----:B------:R-:W0:Y:S01]  /*0080*/  LDC.64 R2, c[0x0][0x3b8] ;  /* 0x0000ee00ff027b82 */ /* 0x000e220000000a00 */
[----:B------:R-:W1:Y:S01]  /*0090*/  LDCU.64 UR6, c[0x0][0x358] ;  /* 0x00006b00ff0677ac */ /* 0x000e620008000a00 */
[----:B0-----:R-:W-:-:S06]  /*00a0*/  IMAD.WIDE.U32 R2, R5, 0x4, R2 ;  /* 0x0000000405027825 */ /* 0x001fcc00078e0002 */
[----:B-1----:R-:W2:Y:S01]  /*00b0*/  LDG.E.CONSTANT R2, desc[UR6][R2.64] ;  /* 0x0000000602027981 */ /* 0x002ea2000c1e9900 */
[----:B------:R-:W-:Y:S01]  /*00c0*/  HFMA2 R6, -RZ, RZ, 0, 0 ;  /* 0x00000000ff067431 */ /* 0x000fe200000001ff */
[----:B--2---:R-:W-:-:S13]  /*00d0*/  ISETP.GE.AND P0, PT, R2, 0x1, PT ;  /* 0x000000010200780c */ /* 0x004fda0003f06270 */
[----:B------:R-:W-:Y:S05]  /*00e0*/  @!P0 BRA `(.L_x_0) ;  /* 0x0000000800e48947 */ /* 0x000fea0003800000 */
[C---:B------:R-:W-:Y:S02]  /*00f0*/  ISETP.GE.U32.AND P1, PT, R2.reuse, 0x8, PT ;  /* 0x000000080200780c */ /* 0x040fe40003f26070 */
[----:B------:R-:W-:Y:S02]  /*0100*/  LOP3.LUT R3, R2, 0x7, RZ, 0xc0, !PT ;  /* 0x0000000702037812 */ /* 0x000fe400078ec0ff */
[----:B------:R-:W-:Y:S02]  /*0110*/  MOV R6, RZ ;  /* 0x000000ff00067202 */ /* 0x000fe40000000f00 */
[----:B------:R-:W-:Y:S02]  /*0120*/  ISETP.NE.AND P0, PT, R3, RZ, PT ;  /* 0x000000ff0300720c */ /* 0x000fe40003f05270 */
[----:B------:R-:W-:-:S05]  /*0130*/  MOV R4, RZ ;  /* 0x000000ff00047202 */ /* 0x000fca0000000f00 */
[----:B------:R-:W-:Y:S06]  /*0140*/  @!P1 BRA `(.L_x_1) ;  /* 0x0000000400609947 */ /* 0x000fec0003800000 */
[----:B------:R-:W0:Y:S01]  /*0150*/  LDCU.64 UR4, c[0x0][0x3b0] ;  /* 0x00007600ff0477ac */ /* 0x000e220008000a00 */
[----:B------:R-:W-:Y:S02]  /*0160*/  LOP3.LUT R4, R2, 0x7ffffff8, RZ, 0xc0, !PT ;  /* 0x7ffffff802047812 */ /* 0x000fe400078ec0ff */
[----:B------:R-:W-:Y:S02]  /*0170*/  MOV R6, RZ ;  /* 0x000000ff00067202 */ /* 0x000fe40000000f00 */
[----:B------:R-:W-:Y:S01]  /*0180*/  IADD3 R5, PT, PT, -R4, RZ, RZ ;  /* 0x000000ff04057210 */ /* 0x000fe20007ffe1ff */
[----:B0-----:R-:W-:-:S04]  /*0190*/  UIADD3 UR4, UP0, UPT, UR4, 0x10, URZ ;  /* 0x0000001004047890 */ /* 0x001fc8000ff1e0ff */
[----:B------:R-:W-:Y:S02]  /*01a0*/  UIADD3.X UR5, UPT, UPT, URZ, UR5, URZ, UP0, !UPT ;  /* 0x00000005ff057290 */ /* 0x000fe400087fe4ff */
[----:B------:R-:W-:-:S04]  /*01b0*/  MOV R10, UR4 ;  /* 0x00000004000a7c02 */ /* 0x000fc80008000f00 */
[----:B------:R-:W-:-:S07]  /*01c0*/  MOV R11, UR5 ;  /* 0x00000005000b7c02 */ /* 0x000fce0008000f00 */
.L_x_2:
[----:B------:R-:W2:Y:S01]  /*01d0*/  LDG.E.CONSTANT R7, desc[UR6][R10.64+-0x10] ;  /* 0xfffff0060a077981 */ /* 0x000ea2000c1e9900 */
[----:B------:R-:W0:Y:S03]  /*01e0*/  LDC.64 R16, c[0x0][0x390] ;  /* 0x0000e400ff107b82 */ /* 0x000e260000000a00 */
[----:B------:R-:W3:Y:S04]  /*01f0*/  LDG.E.CONSTANT R19, desc[UR6][R10.64+-0xc] ;  /* 0xfffff4060a137981 */ /* 0x000ee8000c1e9900 */
[----:B------:R-:W4:Y:S01]  /*0200*/  LDG.E.CONSTANT R27, desc[UR6][R10.64+-0x8] ;  /* 0xfffff8060a1b7981 */ /* 0x000f22000c1e9900 */
[----:B------:R-:W1:Y:S03]  /*0210*/  LDC.64 R14, c[0x0][0x388] ;  /* 0x0000e200ff0e7b82 */ /* 0x000e660000000a00 */
[----:B------:R-:W5:Y:S01]  /*0220*/  LDG.E.CONSTANT R26, desc[UR6][R10.64+0xc] ;  /* 0x00000c060a1a7981 */ /* 0x000f62000c1e9900 */
[----:B--2---:R-:W-:-:S02]  /*0230*/  IADD3 R7, PT, PT, R0, R7, RZ ;  /* 0x0000000700077210 */ /* 0x004fc40007ffe0ff */
[----:B---3--:R-:W-:-:S03]  /*0240*/  IADD3 R19, PT, PT, R0, R19, RZ ;  /* 0x0000001300137210 */ /* 0x008fc60007ffe0ff */
[----:B0-----:R-:W-:-:S04]  /*0250*/  IMAD.WIDE R20, R7, 0x4, R16 ;  /* 0x0000000407147825 */ /* 0x001fc800078e0210 */
[----:B------:R-:W-:Y:S02]  /*0260*/  IMAD.WIDE R12, R19, 0x4, R16 ;  /* 0x00000004130c7825 */ /* 0x000fe400078e0210 */
[----:B------:R-:W2:Y:S04]  /*0270*/  LDG.E.CONSTANT R21, desc[UR6][R20.64] ;  /* 0x0000000614157981 */ /* 0x000ea8000c1e9900 */
[----:B------:R0:W3:Y:S01]  /*0280*/  LDG.E.CONSTANT R23, desc[UR6][R12.64] ;  /* 0x000000060c177981 */ /* 0x0000e2000c1e9900 */
[--C-:B-1----:R-:W-:Y:S01]  /*0290*/  IMAD.WIDE R8, R7, 0x4, R14.reuse ;  /* 0x0000000407087825 */ /* 0x102fe200078e020e */
[----:B----4-:R-:W-:Y:S02]  /*02a0*/  IADD3 R27, PT, PT, R0, R27, RZ ;  /* 0x0000001b001b7210 */ /* 0x010fe40007ffe0ff */
[----:B------:R-:W4:Y:S01]  /*02b0*/  LDG.E.CONSTANT R7, desc[UR6][R10.64+0x4] ;  /* 0x000004060a077981 */ /* 0x000f22000c1e9900 */
[----:B------:R-:W-:-:S03]  /*02c0*/  IMAD.WIDE R18, R19, 0x4, R14 ;  /* 0x0000000413127825 */ /* 0x000fc600078e020e */
[----:B------:R-:W5:Y:S01]  /*02d0*/  LDG.E.CONSTANT R9, desc[UR6][R8.64] ;  /* 0x0000000608097981 */ /* 0x000f62000c1e9900 */
[----:B0-----:R-:W2:Y:S01]  /*02e0*/  LDC.64 R12, c[0x0][0x3a0] ;  /* 0x0000e800ff0c7b82 */ /* 0x001ea20000000a00 */
[----:B------:R-:W-:Y:S02]  /*02f0*/  IMAD.WIDE R28, R27, 0x4, R16 ;  /* 0x000000041b1c7825 */ /* 0x000fe400078e0210 */
[----:B------:R-:W5:Y:S04]  /*0300*/  LDG.E.CONSTANT R18, desc[UR6][R18.64] ;  /* 0x0000000612127981 */ /* 0x000f68000c1e9900 */
[----:B------:R-:W5:Y:S04]  /*0310*/  LDG.E.CONSTANT R20, desc[UR6][R10.64] ;  /* 0x000000060a147981 */ /* 0x000f68000c1e9900 */
[----:B------:R-:W5:Y:S01]  /*0320*/  LDG.E.CONSTANT R29, desc[UR6][R28.64] ;  /* 0x000000061c1d7981 */ /* 0x000f62000c1e9900 */
[----:B--2---:R-:W-:-:S03]  /*0330*/  IMAD.WIDE R24, R21, 0x4, R12 ;  /* 0x0000000415187825 */ /* 0x004fc600078e020c */
[----:B------:R-:W2:Y:S01]  /*0340*/  LDG.E.CONSTANT R21, desc[UR6][R10.64+0x8] ;  /* 0x000008060a157981 */ /* 0x000ea2000c1e9900 */
[----:B---3--:R-:W-:-:S03]  /*0350*/  IMAD.WIDE R22, R23, 0x4, R12 ;  /* 0x0000000417167825 */ /* 0x008fc600078e020c */
[----:B------:R-:W5:Y:S04]  /*0360*/  LDG.E.CONSTANT R8, desc[UR6][R24.64] ;  /* 0x0000000618087981 */ /* 0x000f68000c1e9900 */
[----:B------:R-:W3:Y:S04]  /*0370*/  LDG.E.CONSTANT R23, desc[UR6][R22.64] ;  /* 0x0000000616177981 */ /* 0x000ee8000c1e9900 */
[----:B------:R-:W2:Y:S01]  /*0380*/  LDG.E.CONSTANT R25, desc[UR6][R10.64+-0x4] ;  /* 0xfffffc060a197981 */ /* 0x000ea2000c1e9900 */
[----:B----4-:R-:W-:Y:S01]  /*0390*/  IADD3 R7, PT, PT, R0, R7, RZ ;  /* 0x0000000700077210 */ /* 0x010fe20007ffe0ff */
[----:B-----5:R-:W-:Y:S01]  /*03a0*/  FFMA R6, R9, R8, R6 ;  /* 0x0000000809067223 */ /* 0x020fe20000000006 */
[----:B------:R-:W-:-:S04]  /*03b0*/  IMAD.WIDE R8, R27, 0x4, R14 ;  /* 0x000000041b087825 */ /* 0x000fc800078e020e */
[----:B---3--:R-:W-:Y:S01]  /*03c0*/  FFMA R6, R18, R23, R6 ;  /* 0x0000001712067223 */ /* 0x008fe20000000006 */
[----:B------:R0:W3:Y:S01]  /*03d0*/  LDG.E.CONSTANT R27, desc[UR6][R8.64] ;  /* 0x00000006081b7981 */ /* 0x0000e2000c1e9900 */
[----:B--2---:R-:W-:Y:S01]  /*03e0*/  IADD3 R19, PT, PT, R0, R25, RZ ;  /* 0x0000001900137210 */ /* 0x004fe20007ffe0ff */
[----:B------:R-:W-:-:S04]  /*03f0*/  IMAD.WIDE R24, R29, 0x4, R12 ;  /* 0x000000041d187825 */ /* 0x000fc800078e020c */
[C---:B------:R-:W-:Y:S02]  /*0400*/  IMAD.WIDE R28, R19.reuse, 0x4, R14 ;  /* 0x00000004131c7825 */ /* 0x040fe400078e020e */
[----:B------:R-:W3:Y:S02]  /*0410*/  LDG.E.CONSTANT R24, desc[UR6][R24.64] ;  /* 0x0000000618187981 */ /* 0x000ee4000c1e9900 */
[----:B------:R-:W-:Y:S01]  /*0420*/  IMAD.WIDE R22, R19, 0x4, R16 ;  /* 0x0000000413167825 */ /* 0x000fe200078e0210 */
[----:B------:R-:W-:Y:S02]  /*0430*/  IADD3 R19, PT, PT, R0, R20, RZ ;  /* 0x0000001400137210 */ /* 0x000fe40007ffe0ff */
[----:B------:R1:W2:Y:S03]  /*0440*/  LDG.E.CONSTANT R20, desc[UR6][R28.64] ;  /* 0x000000061c147981 */ /* 0x0002a6000c1e9900 */
[C---:B0-----:R-:W-:Y:S01]  /*0450*/  IMAD.WIDE R8, R19.reuse, 0x4, R14 ;  /* 0x0000000413087825 */ /* 0x041fe200078e020e */
[----:B------:R0:W4:Y:S03]  /*0460*/  LDG.E.CONSTANT R23, desc[UR6][R22.64] ;  /* 0x0000000616177981 */ /* 0x000126000c1e9900 */
[----:B------:R-:W-:-:S02]  /*0470*/  IMAD.WIDE R18, R19, 0x4, R16 ;  /* 0x0000000413127825 */ /* 0x000fc400078e0210 */
[----:B------:R-:W5:Y:S02]  /*0480*/  LDG.E.CONSTANT R9, desc[UR6][R8.64] ;  /* 0x0000000608097981 */ /* 0x000f64000c1e9900 */
[----:B-1----:R-:W-:Y:S02]  /*0490*/  IMAD.WIDE R28, R7, 0x4, R14 ;  /* 0x00000004071c7825 */ /* 0x002fe400078e020e */
[----:B------:R1:W3:Y:S01]  /*04a0*/  LDG.E.CONSTANT R25, desc[UR6][R18.64] ;  /* 0x0000000612197981 */ /* 0x0002e2000c1e9900 */
[----:B0-----:R-:W-:-:S03]  /*04b0*/  IADD3 R22, PT, PT, R0, R21, RZ ;  /* 0x0000001500167210 */ /* 0x001fc60007ffe0ff */
[----:B------:R0:W5:Y:S01]  /*04c0*/  LDG.E.CONSTANT R8, desc[UR6][R28.64] ;  /* 0x000000061c087981 */ /* 0x000162000c1e9900 */
[----:B-1----:R-:W-:-:S05]  /*04d0*/  IMAD.WIDE R18, R7, 0x4, R16 ;  /* 0x0000000407127825 */ /* 0x002fca00078e0210 */
[----:B------:R1:W2:Y:S01]  /*04e0*/  LDG.E.CONSTANT R21, desc[UR6][R18.64] ;  /* 0x0000000612157981 */ /* 0x0002a2000c1e9900 */
[----:B0-----:R-:W-:-:S05]  /*04f0*/  IMAD.WIDE R28, R22, 0x4, R14 ;  /* 0x00000004161c7825 */ /* 0x001fca00078e020e */
[----:B------:R0:W5:Y:S01]  /*0500*/  LDG.E.CONSTANT R7, desc[UR6][R28.64] ;  /* 0x000000061c077981 */ /* 0x000162000c1e9900 */
[----:B-1----:R-:W-:Y:S01]  /*0510*/  IMAD.WIDE R18, R22, 0x4, R16 ;  /* 0x0000000416127825 */ /* 0x002fe200078e0210 */
[----:B0-----:R-:W-:-:S05]  /*0520*/  IADD3 R29, PT, PT, R0, R26, RZ ;  /* 0x0000001a001d7210 */ /* 0x001fca0007ffe0ff */
[----:B------:R-:W5:Y:S01]  /*0530*/  LDG.E.CONSTANT R19, desc[UR6][R18.64] ;  /* 0x0000000612137981 */ /* 0x000f62000c1e9900 */
[----:B------:R-:W-:-:S05]  /*0540*/  IMAD.WIDE R16, R29, 0x4, R16 ;  /* 0x000000041d107825 */ /* 0x000fca00078e0210 */
[----:B------:R3:W5:Y:S01]  /*0550*/  LDG.E.CONSTANT R26, desc[UR6][R16.64] ;  /* 0x00000006101a7981 */ /* 0x000762000c1e9900 */
[----:B------:R-:W-:-:S06]  /*0560*/  IMAD.WIDE R14, R29, 0x4, R14 ;  /* 0x000000041d0e7825 */ /* 0x000fcc00078e020e */
[----:B------:R-:W5:Y:S01]  /*0570*/  LDG.E.CONSTANT R14, desc[UR6][R14.64] ;  /* 0x000000060e0e7981 */ /* 0x000f62000c1e9900 */
[----:B----4-:R-:W-:-:S05]  /*0580*/  IMAD.WIDE R22, R23, 0x4, R12 ;  /* 0x0000000417167825 */ /* 0x010fca00078e020c */
[----:B------:R2:W4:Y:S01]  /*0590*/  LDG.E.CONSTANT R18, desc[UR6][R22.64] ;  /* 0x0000000616127981 */ /* 0x000522000c1e9900 */
[----:B---3--:R-:W-:-:S04]  /*05a0*/  IMAD.WIDE R16, R25, 0x4, R12 ;  /* 0x0000000419107825 */ /* 0x008fc800078e020c */
[--C-:B--2---:R-:W-:Y:S02]  /*05b0*/  IMAD.WIDE R22, R21, 0x4, R12.reuse ;  /* 0x0000000415167825 */ /* 0x104fe400078e020c */
[----:B------:R5:W2:Y:S04]  /*05c0*/  LDG.E.CONSTANT R21, desc[UR6][R16.64] ;  /* 0x0000000610157981 */ /* 0x000aa8000c1e9900 */
[----:B------:R-:W3:Y:S01]  /*05d0*/  LDG.E.CONSTANT R25, desc[UR6][R22.64] ;  /* 0x0000000616197981 */ /* 0x000ee2000c1e9900 */
[----:B-----5:R-:W-:-:S05]  /*05e0*/  IMAD.WIDE R16, R19, 0x4, R12 ;  /* 0x0000000413107825 */ /* 0x020fca00078e020c */
[----:B------:R-:W5:Y:S01]  /*05f0*/  LDG.E.CONSTANT R19, desc[UR6][R16.64] ;  /* 0x0000000610137981 */ /* 0x000f62000c1e9900 */
[----:B------:R-:W-:-:S06]  /*0600*/  IMAD.WIDE R12, R26, 0x4, R12 ;  /* 0x000000041a0c7825 */ /* 0x000fcc00078e020c */
[----:B------:R-:W5:Y:S01]  /*0610*/  LDG.E.CONSTANT R12, desc[UR6][R12.64] ;  /* 0x000000060c0c7981 */ /* 0x000f62000c1e9900 */
[----:B------:R-:W-:Y:S01]  /*0620*/  FFMA R27, R27, R24, R6 ;  /* 0x000000181b1b7223 */ /* 0x000fe20000000006 */
[----:B------:R-:W-:-:S04]  /*0630*/  IADD3 R5, PT, PT, R5, 0x8, RZ ;  /* 0x0000000805057810 */ /* 0x000fc80007ffe0ff */
[----:B------:R-:W-:Y:S02]  /*0640*/  ISETP.NE.AND P1, PT, R5, RZ, PT ;  /* 0x000000ff0500720c */ /* 0x000fe40003f25270 */
[----:B------:R-:W-:-:S04]  /*0650*/  IADD3 R10, P2, PT, R10, 0x20, RZ ;  /* 0x000000200a0a7810 */ /* 0x000fc80007f5e0ff */
[----:B------:R-:W-:Y:S01]  /*0660*/  IADD3.X R11, PT, PT, RZ, R11, RZ, P2, !PT ;  /* 0x0000000bff0b7210 */ /* 0x000fe200017fe4ff */
[----:B----4-:R-:W-:-:S04]  /*0670*/  FFMA R18, R20, R18, R27 ;  /* 0x0000001214127223 */ /* 0x010fc8000000001b */
[----:B--2---:R-:W-:-:S04]  /*0680*/  FFMA R9, R9, R21, R18 ;  /* 0x0000001509097223 */ /* 0x004fc80000000012 */
[----:B---3--:R-:W-:-:S04]  /*0690*/  FFMA R8, R8, R25, R9 ;  /* 0x0000001908087223 */ /* 0x008fc80000000009 */
[----:B-----5:R-:W-:-:S04]  /*06a0*/  FFMA R7, R7, R19, R8 ;  /* 0x0000001307077223 */ /* 0x020fc80000000008 */
[----:B------:R-:W-:Y:S01]  /*06b0*/  FFMA R6, R14, R12, R7 ;  /* 0x0000000c0e067223 */ /* 0x000fe20000000007 */
[----:B------:R-:W-:Y:S06]  /*06c0*/  @P1 BRA `(.L_x_2) ;  /* 0xfffffff800c01947 */ /* 0x000fec000383ffff */
.L_x_1:
[----:B------:R-:W-:Y:S05]  /*06d0*/  @!P0 BRA `(.L_x_0) ;  /* 0x0000000400688947 */ /* 0x000fea0003800000 */
[----:B------:R-:W-:Y:S02]  /*06e0*/  ISETP.GE.U32.AND P0, PT, R3, 0x4, PT ;  /* 0x000000040300780c */ /* 0x000fe40003f06070 */
[----:B------:R-:W-:-:S04]  /*06f0*/  LOP3.LUT R7, R2, 0x3, RZ, 0xc0, !PT ;  /* 0x0000000302077812 */ /* 0x000fc800078ec0ff */
[----:B------:R-:W-:-:S07]  /*0700*/  ISETP.NE.AND P1, PT, R7, RZ, PT ;  /* 0x000000ff0700720c */ /* 0x000fce0003f25270 */
[----:B------:R-:W-:Y:S06]  /*0710*/  @!P0 BRA `(.L_x_3) ;  /* 0x0000000000a88947 */ /* 0x000fec0003800000 */
[----:B------:R-:W0:Y:S08]  /*0720*/  LDC.64 R10, c[0x0][0x3b0] ;  /* 0x0000ec00ff0a7b82 */ /* 0x000e300000000a00 */
[----:B------:R-:W1:Y:S01]  /*0730*/  LDC.64 R8, c[0x0][0x390] ;  /* 0x0000e400ff087b82 */ /* 0x000e620000000a00 */
[----:B0-----:R-:W-:-:S05]  /*0740*/  IMAD.WIDE.U32 R10, R4, 0x4, R10 ;  /* 0x00000004040a7825 */ /* 0x001fca00078e000a */
[----:B------:R-:W2:Y:S04]  /*0750*/  LDG.E.CONSTANT R19, desc[UR6][R10.64] ;  /* 0x000000060a137981 */ /* 0x000ea8000c1e9900 */
[----:B------:R-:W3:Y:S04]  /*0760*/  LDG.E.CONSTANT R15, desc[UR6][R10.64+0x4] ;  /* 0x000004060a0f7981 */ /* 0x000ee8000c1e9900 */
[----:B------:R-:W4:Y:S04]  /*0770*/  LDG.E.CONSTANT R21, desc[UR6][R10.64+0x8] ;  /* 0x000008060a157981 */ /* 0x000f28000c1e9900 */
[----:B------:R0:W5:Y:S02]  /*0780*/  LDG.E.CONSTANT R3, desc[UR6][R10.64+0xc] ;  /* 0x00000c060a037981 */ /* 0x000164000c1e9900 */
[----:B0-----:R-:W0:Y:S01]  /*0790*/  LDC.64 R10, c[0x0][0x3a0] ;  /* 0x0000e800ff0a7b82 */ /* 0x001e220000000a00 */
[----:B--2---:R-:W-:-:S02]  /*07a0*/  IADD3 R19, PT, PT, R0, R19, RZ ;  /* 0x0000001300137210 */ /* 0x004fc40007ffe0ff */
[----:B---3--:R-:W-:-:S03]  /*07b0*/  IADD3 R15, PT, PT, R0, R15, RZ ;  /* 0x0000000f000f7210 */ /* 0x008fc60007ffe0ff */
[----:B-1----:R-:W-:Y:S01]  /*07c0*/  IMAD.WIDE R12, R19, 0x4, R8 ;  /* 0x00000004130c7825 */ /* 0x002fe200078e0208 */
[----:B----4-:R-:W-:-:S03]  /*07d0*/  IADD3 R21, PT, PT, R0, R21, RZ ;  /* 0x0000001500157210 */ /* 0x010fc60007ffe0ff */
[--C-:B------:R-:W-:Y:S02]  /*07e0*/  IMAD.WIDE R16, R15, 0x4, R8.reuse ;  /* 0x000000040f107825 */ /* 0x100fe400078e0208 */
[----:B------:R-:W0:Y:S01]  /*07f0*/  LDG.E.CONSTANT R13, desc[UR6][R12.64] ;  /* 0x000000060c0d7981 */ /* 0x000e22000c1e9900 */
[----:B-----5:R-:W-:Y:S01]  /*0800*/  IADD3 R3, PT, PT, R0, R3, RZ ;  /* 0x0000000300037210 */ /* 0x020fe20007ffe0ff */
[--C-:B------:R-:W-:Y:S02]  /*0810*/  IMAD.WIDE R22, R21, 0x4, R8.reuse ;  /* 0x0000000415167825 */ /* 0x100fe400078e0208 */
[----:B------:R-:W2:Y:S02]  /*0820*/  LDG.E.CONSTANT R17, desc[UR6][R16.64] ;  /* 0x0000000610117981 */ /* 0x000ea4000c1e9900 */
[----:B------:R-:W-:Y:S02]  /*0830*/  IMAD.WIDE R24, R3, 0x4, R8 ;  /* 0x0000000403187825 */ /* 0x000fe400078e0208 */
[----:B------:R-:W3:Y:S01]  /*0840*/  LDG.E.CONSTANT R23, desc[UR6][R22.64] ;  /* 0x0000000616177981 */ /* 0x000ee2000c1e9900 */
[----:B------:R-:W1:Y:S03]  /*0850*/  LDC.64 R8, c[0x0][0x388] ;  /* 0x0000e200ff087b82 */ /* 0x000e660000000a00 */
[----:B------:R-:W4:Y:S01]  /*0860*/  LDG.E.CONSTANT R5, desc[UR6][R24.64] ;  /* 0x0000000618057981 */ /* 0x000f22000c1e9900 */
[----:B-1----:R-:W-:-:S04]  /*0870*/  IMAD.WIDE R18, R19, 0x4, R8 ;  /* 0x0000000413127825 */ /* 0x002fc800078e0208 */
[--C-:B------:R-:W-:Y:S02]  /*0880*/  IMAD.WIDE R14, R15, 0x4, R8.reuse ;  /* 0x000000040f0e7825 */ /* 0x100fe400078e0208 */
[----:B------:R-:W5:Y:S02]  /*0890*/  LDG.E.CONSTANT R19, desc[UR6][R18.64] ;  /* 0x0000000612137981 */ /* 0x000f64000c1e9900 */
[--C-:B------:R-:W-:Y:S02]  /*08a0*/  IMAD.WIDE R20, R21, 0x4, R8.reuse ;  /* 0x0000000415147825 */ /* 0x100fe400078e0208 */
[----:B------:R-:W5:Y:S02]  /*08b0*/  LDG.E.CONSTANT R14, desc[UR6][R14.64] ;  /* 0x000000060e0e7981 */ /* 0x000f64000c1e9900 */
[----:B------:R-:W-:Y:S02]  /*08c0*/  IMAD.WIDE R8, R3, 0x4, R8 ;  /* 0x0000000403087825 */ /* 0x000fe400078e0208 */
[----:B------:R-:W5:Y:S04]  /*08d0*/  LDG.E.CONSTANT R20, desc[UR6][R20.64] ;  /* 0x0000000614147981 */ /* 0x000f68000c1e9900 */
[----:B------:R-:W5:Y:S01]  /*08e0*/  LDG.E.CONSTANT R8, desc[UR6][R8.64] ;  /* 0x0000000608087981 */ /* 0x000f62000c1e9900 */
[----:B0-----:R-:W-:-:S04]  /*08f0*/  IMAD.WIDE R12, R13, 0x4, R10 ;  /* 0x000000040d0c7825 */ /* 0x001fc800078e020a */
[--C-:B--2---:R-:W-:Y:S02]  /*0900*/  IMAD.WIDE R16, R17, 0x4, R10.reuse ;  /* 0x0000000411107825 */ /* 0x104fe400078e020a */
[----:B------:R-:W5:Y:S02]  /*0910*/  LDG.E.CONSTANT R12, desc[UR6][R12.64] ;  /* 0x000000060c0c7981 */ /* 0x000f64000c1e9900 */
[--C-:B---3--:R-:W-:Y:S02]  /*0920*/  IMAD.WIDE R22, R23, 0x4, R10.reuse ;  /* 0x0000000417167825 */ /* 0x108fe400078e020a */
[----:B------:R-:W2:Y:S02]  /*0930*/  LDG.E.CONSTANT R16, desc[UR6][R16.64] ;  /* 0x0000000610107981 */ /* 0x000ea4000c1e9900 */
[----:B----4-:R-:W-:Y:S02]  /*0940*/  IMAD.WIDE R10, R5, 0x4, R10 ;  /* 0x00000004050a7825 */ /* 0x010fe400078e020a */
[----:B------:R-:W3:Y:S04]  /*0950*/  LDG.E.CONSTANT R22, desc[UR6][R22.64] ;  /* 0x0000000616167981 */ /* 0x000ee8000c1e9900 */
[----:B------:R-:W4:Y:S01]  /*0960*/  LDG.E.CONSTANT R10, desc[UR6][R10.64] ;  /* 0x000000060a0a7981 */ /* 0x000f22000c1e9900 */
[----:B------:R-:W-:Y:S01]  /*0970*/  IADD3 R4, PT, PT, R4, 0x4, RZ ;  /* 0x0000000404047810 */ /* 0x000fe20007ffe0ff */
[----:B-----5:R-:W-:-:S04]  /*0980*/  FFMA R19, R19, R12, R6 ;  /* 0x0000000c13137223 */ /* 0x020fc80000000006 */
[----:B--2---:R-:W-:-:S04]  /*0990*/  FFMA R19, R14, R16, R19 ;  /* 0x000000100e137223 */ /* 0x004fc80000000013 */
[----:B---3--:R-:W-:-:S04]  /*09a0*/  FFMA R19, R20, R22, R19 ;  /* 0x0000001614137223 */ /* 0x008fc80000000013 */
[----:B----4-:R-:W-:-:S07]  /*09b0*/  FFMA R6, R8, R10, R19 ;  /* 0x0000000a08067223 */ /* 0x010fce0000000013 */
.L_x_3:
[----:B------:R-:W-:Y:S05]  /*09c0*/  @!P1 BRA `(.L_x_0) ;  /* 0x0000000000ac9947 */ /* 0x000fea0003800000 */
[----:B------:R-:W-:Y:S02]  /*09d0*/  ISETP.NE.AND P0, PT, R7, 0x1, PT ;  /* 0x000000010700780c */ /* 0x000fe40003f05270 */
[----:B------:R-:W-:-:S04]  /*09e0*/  LOP3.LUT R2, R2, 0x1, RZ, 0xc0, !PT ;  /* 0x0000000102027812 */ /* 0x000fc800078ec0ff */
[----:B------:R-:W-:-:S07]  /*09f0*/  ISETP.NE.U32.AND P1, PT, R2, 0x1, PT ;  /* 0x000000010200780c */ /* 0x000fce0003f25070 */
[----:B------:R-:W-:Y:S06]  /*0a00*/  @!P0 BRA `(.L_x_4) ;  /* 0x0000000000608947 */ /* 0x000fec0003800000 */
[----:B------:R-:W0:Y:S08]  /*0a10*/  LDC.64 R2, c[0x0][0x3b0] ;  /* 0x0000ec00ff027b82 */ /* 0x000e300000000a00 */
[----:B------:R-:W1:Y:S08]  /*0a20*/  LDC.64 R8, c[0x0][0x390] ;  /* 0x0000e400ff087b82 */ /* 0x000e700000000a00 */
[----:B------:R-:W2:Y:S01]  /*0a30*/  LDC.64 R14, c[0x0][0x3a0] ;  /* 0x0000e800ff0e7b82 */ /* 0x000ea20000000a00 */
[----:B0-----:R-:W-:-:S05]  /*0a40*/  IMAD.WIDE.U32 R2, R4, 0x4, R2 ;  /* 0x0000000404027825 */ /* 0x001fca00078e0002 */
[----:B------:R-:W3:Y:S04]  /*0a50*/  LDG.E.CONSTANT R5, desc[UR6][R2.64] ;  /* 0x0000000602057981 */ /* 0x000ee8000c1e9900 */
[----:B------:R-:W4:Y:S01]  /*0a60*/  LDG.E.CONSTANT R7, desc[UR6][R2.64+0x4] ;  /* 0x0000040602077981 */ /* 0x000f22000c1e9900 */
[C---:B---3--:R-:W-:Y:S02]  /*0a70*/  IADD3 R5, PT, PT, R0.reuse, R5, RZ ;  /* 0x0000000500057210 */ /* 0x048fe40007ffe0ff */
[----:B----4-:R-:W-:-:S03]  /*0a80*/  IADD3 R7, PT, PT, R0, R7, RZ ;  /* 0x0000000700077210 */ /* 0x010fc60007ffe0ff */
[----:B-1----:R-:W-:-:S04]  /*0a90*/  IMAD.WIDE R12, R5, 0x4, R8 ;  /* 0x00000004050c7825 */ /* 0x002fc800078e0208 */
[----:B------:R-:W-:Y:S02]  /*0aa0*/  IMAD.WIDE R16, R7, 0x4, R8 ;  /* 0x0000000407107825 */ /* 0x000fe400078e0208 */
[----:B------:R-:W2:Y:S01]  /*0ab0*/  LDG.E.CONSTANT R13, desc[UR6][R12.64] ;  /* 0x000000060c0d7981 */ /* 0x000ea2000c1e9900 */
[----:B------:R-:W0:Y:S03]  /*0ac0*/  LDC.64 R8, c[0x0][0x388] ;  /* 0x0000e200ff087b82 */ /* 0x000e260000000a00 */
[----:B------:R-:W3:Y:S01]  /*0ad0*/  LDG.E.CONSTANT R17, desc[UR6][R16.64] ;  /* 0x0000000610117981 */ /* 0x000ee2000c1e9900 */
[----:B0-----:R-:W-:-:S04]  /*0ae0*/  IMAD.WIDE R10, R5, 0x4, R8 ;  /* 0x00000004050a7825 */ /* 0x001fc800078e0208 */
[----:B------:R-:W-:Y:S02]  /*0af0*/  IMAD.WIDE R8, R7, 0x4, R8 ;  /* 0x0000000407087825 */ /* 0x000fe400078e0208 */
[----:B------:R-:W4:Y:S04]  /*0b00*/  LDG.E.CONSTANT R11, desc[UR6][R10.64] ;  /* 0x000000060a0b7981 */ /* 0x000f28000c1e9900 */
[----:B------:R-:W5:Y:S01]  /*0b10*/  LDG.E.CONSTANT R9, desc[UR6][R8.64] ;  /* 0x0000000608097981 */ /* 0x000f62000c1e9900 */
[----:B--2---:R-:W-:-:S04]  /*0b20*/  IMAD.WIDE R2, R13, 0x4, R14 ;  /* 0x000000040d027825 */ /* 0x004fc800078e020e */
[----:B---3--:R-:W-:Y:S02]  /*0b30*/  IMAD.WIDE R14, R17, 0x4, R14 ;  /* 0x00000004110e7825 */ /* 0x008fe400078e020e */
[----:B------:R-:W4:Y:S04]  /*0b40*/  LDG.E.CONSTANT R2, desc[UR6][R2.64] ;  /* 0x0000000602027981 */ /* 0x000f28000c1e9900 */
[----:B------:R-:W5:Y:S01]  /*0b50*/  LDG.E.CONSTANT R14, desc[UR6][R14.64] ;  /* 0x000000060e0e7981 */ /* 0x000f62000c1e9900 */
[----:B------:R-:W-:Y:S01]  /*0b60*/  IADD3 R4, PT, PT, R4, 0x2, RZ ;  /* 0x0000000204047810 */ /* 0x000fe20007ffe0ff */
[----:B----4-:R-:W-:-:S04]  /*0b70*/  FFMA R6, R11, R2, R6 ;  /* 0x000000020b067223 */ /* 0x010fc80000000006 */
[----:B-----5:R-:W-:-:S07]  /*0b80*/  FFMA R6, R9, R14, R6 ;  /* 0x0000000e09067223 */ /* 0x020fce0000000006 */
.L_x_4:
[----:B------:R-:W-:Y:S05]  /*0b90*/  @P1 BRA `(.L_x_0) ;  /* 0x0000000000381947 */ /* 0x000fea0003800000 */
[----:B------:R-:W0:Y:S08]  /*0ba0*/  LDC.64 R2, c[0x0][0x3b0] ;  /* 0x0000ec00ff027b82 */ /* 0x000e300000000a00 */
[----:B------:R-:W1:Y:S08]  /*0bb0*/  LDC.64 R8, c[0x0][0x390] ;  /* 0x0000e400ff087b82 */ /* 0x000e700000000a00 */
[----:B------:R-:W2:Y:S01]  /*0bc0*/  LDC.64 R10, c[0x0][0x3a0] ;  /* 0x0000e800ff0a7b82 */ /* 0x000ea20000000a00 */
[----:B0-----:R-:W-:-:S07]  /*0bd0*/  IMAD.WIDE.U32 R4, R4, 0x4, R2 ;  /* 0x0000000404047825 */ /* 0x001fce00078e0002 */
[----:B------:R-:W0:Y:S01]  /*0be0*/  LDC.64 R2, c[0x0][0x388] ;  /* 0x0000e200ff027b82 */ /* 0x000e220000000a00 */
[----:B------:R-:W3:Y:S02]  /*0bf0*/  LDG.E.CONSTANT R5, desc[UR6][R4.64] ;  /* 0x0000000604057981 */ /* 0x000ee4000c1e9900 */
[----:B---3--:R-:W-:-:S05]  /*0c00*/  IADD3 R7, PT, PT, R0, R5, RZ ;  /* 0x0000000500077210 */ /* 0x008fca0007ffe0ff */
[----:B-1----:R-:W-:-:S06]  /*0c10*/  IMAD.WIDE R8, R7, 0x4, R8 ;  /* 0x0000000407087825 */ /* 0x002fcc00078e0208 */
[----:B------:R-:W2:Y:S01]  /*0c20*/  LDG.E.CONSTANT R9, desc[UR6][R8.64] ;  /* 0x0000000608097981 */ /* 0x000ea2000c1e9900 */
[----:B0-----:R-:W-:-:S06]  /*0c30*/  IMAD.WIDE R2, R7, 0x4, R2 ;  /* 0x0000000407027825 */ /* 0x001fcc00078e0202 */
[----:B------:R-:W3:Y:S01]  /*0c40*/  LDG.E.CONSTANT R3, desc[UR6][R2.64] ;  /* 0x0000000602037981 */ /* 0x000ee2000c1e9900 */
[----:B--2---:R-:W-:-:S06]  /*0c50*/  IMAD.WIDE R10, R9, 0x4, R10 ;  /* 0x00000004090a7825 */ /* 0x004fcc00078e020a */
[----:B------:R-:W3:Y:S02]  /*0c60*/  LDG.E.CONSTANT R10, desc[UR6][R10.64] ;  /* 0x000000060a0a7981 */ /* 0x000ee4000c1e9900 */
[----:B---3--:R-:W-:-:S07]  /*0c70*/  FFMA R6, R3, R10, R6 ;  /* 0x0000000a03067223 */ /* 0x008fce0000000006 */
.L_x_0:
[----:B------:R-:W0:Y:S08]  /*0c80*/  LDC.64 R2, c[0x0][0x398] ;  /* 0x0000e600ff027b82 */ /* 0x000e300000000a00 */
[----:B------:R-:W1:Y:S01]  /*0c90*/  LDC.64 R4, c[0x0][0x380] ;  /* 0x0000e000ff047b82 */ /* 0x000e620000000a00 */
[----:B0-----:R-:W-:-:S06]  /*0ca0*/  IMAD.WIDE R2, R0, 0x4, R2 ;  /* 0x0000000400027825 */ /* 0x001fcc00078e0202 */
[----:B------:R-:W1:Y:S02]  /*0cb0*/  LDG.E.CONSTANT R3, desc[UR6][R2.64] ;  /* 0x0000000602037981 */ /* 0x000e64000c1e9900 */
[----:B-1----:R-:W-:-:S05]  /*0cc0*/  IMAD.WIDE R4, R3, 0x4, R4 ;  /* 0x0000000403047825 */ /* 0x002fca00078e0204 */
[----:B------:R-:W-:Y:S01]  /*0cd0*/  STG.E desc[UR6][R4.64], R6 ;  /* 0x0000000604007986 */ /* 0x000fe2000c101906 */
[----:B------:R-:W-:Y:S05]  /*0ce0*/  EXIT ;  /* 0x000000000000794d */ /* 0x000fea0003800000 */
.L_x_5:
[----:B------:R-:W-:-:S00]  /*0cf0*/  BRA `(.L_x_5) ;  /* 0xfffffffc00fc7947 */ /* 0x000fc0000383ffff */
[----:B------:R-:W-:-:S00]  /*0d00*/  NOP ;  /* 0x0000000000007918 */ /* 0x000fc00000000000 */
[----:B------:R-:W-:-:S00]  /*0d10*/  NOP ;  /* 0x0000000000007918 */ /* 0x000fc00000000000 */
[----:B------:R-:W-:-:S00]  /*0d20*/  NOP ;  /* 0x0000000000007918 */ /* 0x000fc00000000000 */
[----:B------:R-:W-:-:S00]  /*0d30*/  NOP ;  /* 0x0000000000007918 */ /* 0x000fc00000000000 */
[----:B------:R-:W-:-:S00]  /*0d40*/  NOP ;  /* 0x0000000000007918 */ /* 0x000fc00000000000 */
[----:B------:R-:W-:-:S00]  /*0d50*/  NOP ;  /* 0x0000000000007918 */ /* 0x000fc00000000000 */
[----:B------:R-:W-:-:S00]  /*0d60*/  NOP ;  /* 0x0000000000007918 */ /* 0x000fc00000000000 */
[----:B------:R-:W-:-:S00]  /*0d70*/  NOP ;  /* 0x0000000000007918 */ /* 0x000fc00000000000 */
.L_x_6:


//--------------------- .nv.shared.reserved.0     --------------------------
	.section	.nv.shared.reserved.0,"aw",@nobits
	.weak		__nv_reservedSMEM_offset_0_alias
	.size		__nv_reservedSMEM_offset_0_alias, 0, 64
	.other		__nv_reservedSMEM_offset_0_alias,@"STO_CUDA_RESERVED_SHARED STV_DEFAULT"
__nv_reservedSMEM_offset_0_alias:
	.zero		0
	.zero		64


//--------------------- .nv.constant0._Z21spmv_jds_naive_kernelPfPKfPKiS3_S1_iS3_S3_ --------------------------
	.section	.nv.constant0._Z21spmv_jds_naive_kernelPfPKfPKiS3_S1_iS3_S3_,"a",@progbits
	.sectionflags	@""
	.align	4
.nv.constant0._Z21spmv_jds_naive_kernelPfPKfPKiS3_S1_iS3_S3_:
	.zero		960


//--------------------- SYMBOLS --------------------------

	.type		.nv.reservedSmem.offset0,@object
	.size		.nv.reservedSmem.offset0,0x4
